//
// Generated by NVIDIA NVVM Compiler
//
// Compiler Build ID: CL-36424714
// Cuda compilation tools, release 13.0, V13.0.88
// Based on NVVM 20.0.0
//

.version 9.0
.target sm_100
.address_size 64

	// .globl	_Z13matvec_kernelPfS_S_ii
// _ZZ13matvec_kernelPfS_S_iiE2As has been demoted
// _ZZ13matvec_kernelPfS_S_iiE2xs has been demoted

.visible .entry _Z13matvec_kernelPfS_S_ii(
	.param .u64 .ptr .align 1 _Z13matvec_kernelPfS_S_ii_param_0,
	.param .u64 .ptr .align 1 _Z13matvec_kernelPfS_S_ii_param_1,
	.param .u64 .ptr .align 1 _Z13matvec_kernelPfS_S_ii_param_2,
	.param .u32 _Z13matvec_kernelPfS_S_ii_param_3,
	.param .u32 _Z13matvec_kernelPfS_S_ii_param_4
)
{
	.reg .pred 	%p<15>;
	.reg .b32 	%r<46>;
	.reg .b32 	%f<109>;
	.reg .b64 	%rd<21>;
	// demoted variable
	.shared .align 4 .b8 _ZZ13matvec_kernelPfS_S_iiE2As[256];
	// demoted variable
	.shared .align 4 .b8 _ZZ13matvec_kernelPfS_S_iiE2xs[32];
	ld.param.u64 	%rd4, [_Z13matvec_kernelPfS_S_ii_param_0];
	ld.param.u64 	%rd5, [_Z13matvec_kernelPfS_S_ii_param_1];
	ld.param.u64 	%rd3, [_Z13matvec_kernelPfS_S_ii_param_2];
	ld.param.u32 	%r19, [_Z13matvec_kernelPfS_S_ii_param_3];
	ld.param.u32 	%r20, [_Z13matvec_kernelPfS_S_ii_param_4];
	cvta.to.global.u64 	%rd1, %rd5;
	cvta.to.global.u64 	%rd2, %rd4;
	mov.u32 	%r21, %ctaid.y;
	shl.b32 	%r22, %r21, 3;
	mov.u32 	%r1, %tid.y;
	add.s32 	%r2, %r22, %r1;
	mov.u32 	%r23, %ctaid.x;
	shl.b32 	%r24, %r23, 3;
	mov.u32 	%r3, %tid.x;
	add.s32 	%r4, %r24, %r3;
	shr.s32 	%r25, %r20, 31;
	shr.u32 	%r26, %r25, 29;
	add.s32 	%r27, %r20, %r26;
	shr.s32 	%r5, %r27, 3;
	setp.lt.s32 	%p2, %r20, 8;
	mov.f32 	%f108, 0f00000000;
	@%p2 bra 	$L__BB0_19;
	setp.lt.s32 	%p3, %r2, %r19;
	setp.lt.s32 	%p4, %r4, %r20;
	and.pred  	%p1, %p3, %p4;
	mad.lo.s32 	%r6, %r20, %r2, %r3;
	shl.b32 	%r29, %r1, 5;
	mov.u32 	%r30, _ZZ13matvec_kernelPfS_S_iiE2As;
	add.s32 	%r7, %r30, %r29;
	shl.b32 	%r31, %r3, 2;
	add.s32 	%r8, %r7, %r31;
	mov.u32 	%r32, _ZZ13matvec_kernelPfS_S_iiE2xs;
	add.s32 	%r9, %r32, %r31;
	and.b32  	%r33, %r20, 2147483640;
	setp.eq.s32 	%p5, %r33, 8;
	mov.f32 	%f108, 0f00000000;
	mov.b32 	%r45, 0;
	@%p5 bra 	$L__BB0_13;
	and.b32  	%r34, %r5, 268435454;
	neg.s32 	%r44, %r34;
	mov.f32 	%f108, 0f00000000;
	not.pred 	%p6, %p1;
	mov.u32 	%r42, %r6;
	mov.u32 	%r43, %r3;
$L__BB0_3:
	mov.f32 	%f100, 0f00000000;
	@%p6 bra 	$L__BB0_5;
	mul.wide.u32 	%rd6, %r42, 4;
	add.s64 	%rd7, %rd2, %rd6;
	ld.global.f32 	%f100, [%rd7];
$L__BB0_5:
	setp.ge.s32 	%p7, %r4, %r20;
	st.shared.f32 	[%r8], %f100;
	mov.f32 	%f101, 0f00000000;
	@%p7 bra 	$L__BB0_7;
	mul.wide.u32 	%rd8, %r43, 4;
	add.s64 	%rd9, %rd1, %rd8;
	ld.global.f32 	%f101, [%rd9];
$L__BB0_7:
	st.shared.f32 	[%r9], %f101;
	bar.sync 	0;
	ld.shared.f32 	%f27, [%r7];
	ld.shared.f32 	%f28, [_ZZ13matvec_kernelPfS_S_iiE2xs];
	fma.rn.f32 	%f29, %f27, %f28, %f108;
	ld.shared.f32 	%f30, [%r7+4];
	ld.shared.f32 	%f31, [_ZZ13matvec_kernelPfS_S_iiE2xs+4];
	fma.rn.f32 	%f32, %f30, %f31, %f29;
	ld.shared.f32 	%f33, [%r7+8];
	ld.shared.f32 	%f34, [_ZZ13matvec_kernelPfS_S_iiE2xs+8];
	fma.rn.f32 	%f35, %f33, %f34, %f32;
	ld.shared.f32 	%f36, [%r7+12];
	ld.shared.f32 	%f37, [_ZZ13matvec_kernelPfS_S_iiE2xs+12];
	fma.rn.f32 	%f38, %f36, %f37, %f35;
	ld.shared.f32 	%f39, [%r7+16];
	ld.shared.f32 	%f40, [_ZZ13matvec_kernelPfS_S_iiE2xs+16];
	fma.rn.f32 	%f41, %f39, %f40, %f38;
	ld.shared.f32 	%f42, [%r7+20];
	ld.shared.f32 	%f43, [_ZZ13matvec_kernelPfS_S_iiE2xs+20];
	fma.rn.f32 	%f44, %f42, %f43, %f41;
	ld.shared.f32 	%f45, [%r7+24];
	ld.shared.f32 	%f46, [_ZZ13matvec_kernelPfS_S_iiE2xs+24];
	fma.rn.f32 	%f47, %f45, %f46, %f44;
	ld.shared.f32 	%f48, [%r7+28];
	ld.shared.f32 	%f49, [_ZZ13matvec_kernelPfS_S_iiE2xs+28];
	fma.rn.f32 	%f6, %f48, %f49, %f47;
	bar.sync 	0;
	mov.f32 	%f102, 0f00000000;
	@%p6 bra 	$L__BB0_9;
	add.s32 	%r35, %r42, 8;
	mul.wide.u32 	%rd10, %r35, 4;
	add.s64 	%rd11, %rd2, %rd10;
	ld.global.f32 	%f102, [%rd11];
$L__BB0_9:
	setp.ge.s32 	%p9, %r4, %r20;
	st.shared.f32 	[%r8], %f102;
	mov.f32 	%f103, 0f00000000;
	@%p9 bra 	$L__BB0_11;
	add.s32 	%r36, %r43, 8;
	mul.wide.u32 	%rd12, %r36, 4;
	add.s64 	%rd13, %rd1, %rd12;
	ld.global.f32 	%f103, [%rd13];
$L__BB0_11:
	st.shared.f32 	[%r9], %f103;
	bar.sync 	0;
	ld.shared.f32 	%f51, [%r7];
	ld.shared.f32 	%f52, [_ZZ13matvec_kernelPfS_S_iiE2xs];
	fma.rn.f32 	%f53, %f51, %f52, %f6;
	ld.shared.f32 	%f54, [%r7+4];
	ld.shared.f32 	%f55, [_ZZ13matvec_kernelPfS_S_iiE2xs+4];
	fma.rn.f32 	%f56, %f54, %f55, %f53;
	ld.shared.f32 	%f57, [%r7+8];
	ld.shared.f32 	%f58, [_ZZ13matvec_kernelPfS_S_iiE2xs+8];
	fma.rn.f32 	%f59, %f57, %f58, %f56;
	ld.shared.f32 	%f60, [%r7+12];
	ld.shared.f32 	%f61, [_ZZ13matvec_kernelPfS_S_iiE2xs+12];
	fma.rn.f32 	%f62, %f60, %f61, %f59;
	ld.shared.f32 	%f63, [%r7+16];
	ld.shared.f32 	%f64, [_ZZ13matvec_kernelPfS_S_iiE2xs+16];
	fma.rn.f32 	%f65, %f63, %f64, %f62;
	ld.shared.f32 	%f66, [%r7+20];
	ld.shared.f32 	%f67, [_ZZ13matvec_kernelPfS_S_iiE2xs+20];
	fma.rn.f32 	%f68, %f66, %f67, %f65;
	ld.shared.f32 	%f69, [%r7+24];
	ld.shared.f32 	%f70, [_ZZ13matvec_kernelPfS_S_iiE2xs+24];
	fma.rn.f32 	%f71, %f69, %f70, %f68;
	ld.shared.f32 	%f72, [%r7+28];
	ld.shared.f32 	%f73, [_ZZ13matvec_kernelPfS_S_iiE2xs+28];
	fma.rn.f32 	%f108, %f72, %f73, %f71;
	bar.sync 	0;
	add.s32 	%r44, %r44, 2;
	add.s32 	%r43, %r43, 16;
	add.s32 	%r42, %r42, 16;
	setp.ne.s32 	%p10, %r44, 0;
	@%p10 bra 	$L__BB0_3;
	shl.b32 	%r37, %r5, 3;
	and.b32  	%r45, %r37, 2147483632;
$L__BB0_13:
	and.b32  	%r38, %r5, 1;
	setp.eq.b32 	%p11, %r38, 1;
	not.pred 	%p12, %p11;
	@%p12 bra 	$L__BB0_19;
	mov.f32 	%f106, 0f00000000;
	not.pred 	%p13, %p1;
	@%p13 bra 	$L__BB0_16;
	add.s32 	%r39, %r6, %r45;
	mul.wide.u32 	%rd14, %r39, 4;
	add.s64 	%rd15, %rd2, %rd14;
	ld.global.f32 	%f106, [%rd15];
$L__BB0_16:
	setp.ge.s32 	%p14, %r4, %r20;
	st.shared.f32 	[%r8], %f106;
	mov.f32 	%f107, 0f00000000;
	@%p14 bra 	$L__BB0_18;
	add.s32 	%r40, %r45, %r3;
	mul.wide.u32 	%rd16, %r40, 4;
	add.s64 	%rd17, %rd1, %rd16;
	ld.global.f32 	%f107, [%rd17];
$L__BB0_18:
	st.shared.f32 	[%r9], %f107;
	bar.sync 	0;
	ld.shared.f32 	%f76, [%r7];
	ld.shared.f32 	%f77, [_ZZ13matvec_kernelPfS_S_iiE2xs];
	fma.rn.f32 	%f78, %f76, %f77, %f108;
	ld.shared.f32 	%f79, [%r7+4];
	ld.shared.f32 	%f80, [_ZZ13matvec_kernelPfS_S_iiE2xs+4];
	fma.rn.f32 	%f81, %f79, %f80, %f78;
	ld.shared.f32 	%f82, [%r7+8];
	ld.shared.f32 	%f83, [_ZZ13matvec_kernelPfS_S_iiE2xs+8];
	fma.rn.f32 	%f84, %f82, %f83, %f81;
	ld.shared.f32 	%f85, [%r7+12];
	ld.shared.f32 	%f86, [_ZZ13matvec_kernelPfS_S_iiE2xs+12];
	fma.rn.f32 	%f87, %f85, %f86, %f84;
	ld.shared.f32 	%f88, [%r7+16];
	ld.shared.f32 	%f89, [_ZZ13matvec_kernelPfS_S_iiE2xs+16];
	fma.rn.f32 	%f90, %f88, %f89, %f87;
	ld.shared.f32 	%f91, [%r7+20];
	ld.shared.f32 	%f92, [_ZZ13matvec_kernelPfS_S_iiE2xs+20];
	fma.rn.f32 	%f93, %f91, %f92, %f90;
	ld.shared.f32 	%f94, [%r7+24];
	ld.shared.f32 	%f95, [_ZZ13matvec_kernelPfS_S_iiE2xs+24];
	fma.rn.f32 	%f96, %f94, %f95, %f93;
	ld.shared.f32 	%f97, [%r7+28];
	ld.shared.f32 	%f98, [_ZZ13matvec_kernelPfS_S_iiE2xs+28];
	fma.rn.f32 	%f108, %f97, %f98, %f96;
	bar.sync 	0;
$L__BB0_19:
	cvta.to.global.u64 	%rd18, %rd3;
	mad.lo.s32 	%r41, %r19, %r4, %r2;
	mul.wide.s32 	%rd19, %r41, 4;
	add.s64 	%rd20, %rd18, %rd19;
	st.global.f32 	[%rd20], %f108;
	ret;

}


// ===== COMPILED SASS (sm_100) =====

	.target	sm_100

	.elftype	@"ET_EXEC"


//--------------------- .note.nv.tkinfo           --------------------------
	.section	.note.nv.tkinfo,"",@"SHT_NOTE"
	.sectionflags	@"SHF_NOTE_NV_TKINFO"
	.tkinfo
        /*0018*/ 	.word	0x00000002
        /*0030*/ 	.string	""
        /*0030*/ 	.string	"ptxas"
        /*0030*/ 	.string	"Cuda compilation tools, release 13.0, V13.0.88"
        /*0030*/ 	.string	"Build cuda_13.0.r13.0/compiler.36424714_0"
        /*0030*/ 	.string	"-arch sm_100 -m 64 "



//--------------------- .note.nv.cuinfo           --------------------------
	.section	.note.nv.cuinfo,"",@"SHT_NOTE"
	.sectionflags	@"SHF_NOTE_NV_CUINFO"
        /*0018*/ 	.short	0x0002
        /*001a*/ 	.short	0x0064
        /*001c*/ 	.short	0x0082
	.zero		2


//--------------------- .nv.info                  --------------------------
	.section	.nv.info,"",@"SHT_CUDA_INFO"
	.align	4


	//----- nvinfo : EIATTR_REGCOUNT
	.align		4
        /*0000*/ 	.byte	0x04, 0x2f
        /*0002*/ 	.short	(.L_1 - .L_0)
	.align		4
.L_0:
        /*0004*/ 	.word	index@(_Z13matvec_kernelPfS_S_ii)
        /*0008*/ 	.word	0x00000020


	//----- nvinfo : EIATTR_FRAME_SIZE
	.align		4
.L_1:
        /*000c*/ 	.byte	0x04, 0x11
        /*000e*/ 	.short	(.L_3 - .L_2)
	.align		4
.L_2:
        /*0010*/ 	.word	index@(_Z13matvec_kernelPfS_S_ii)
        /*0014*/ 	.word	0x00000000


	//----- nvinfo : EIATTR_MIN_STACK_SIZE
	.align		4
.L_3:
        /*0018*/ 	.byte	0x04, 0x12
        /*001a*/ 	.short	(.L_5 - .L_4)
	.align		4
.L_4:
        /*001c*/ 	.word	index@(_Z13matvec_kernelPfS_S_ii)
        /*0020*/ 	.word	0x00000000
.L_5:


//--------------------- .nv.compat                --------------------------
	.section	.nv.compat,"",@"SHT_CUDA_COMPAT_INFO"
	.align	4
        /*0000*/ 	.byte	0x02, 0x09, 0x00, 0x00, 0x02, 0x02, 0x01, 0x00, 0x02, 0x05, 0x05, 0x00, 0x03, 0x07, 0x01, 0x01
        /*0010*/ 	.byte	0x02, 0x03, 0x00, 0x00, 0x02, 0x06, 0x01, 0x00, 0x04, 0x0b, 0x08, 0x00, 0x09, 0x00, 0x00, 0x00
        /*0020*/ 	.byte	0x00, 0x00, 0x00, 0x00


//--------------------- .nv.info._Z13matvec_kernelPfS_S_ii --------------------------
	.section	.nv.info._Z13matvec_kernelPfS_S_ii,"",@"SHT_CUDA_INFO"
	.sectionflags	@""
	.align	4


	//----- nvinfo : EIATTR_CUDA_API_VERSION
	.align		4
        /*0000*/ 	.byte	0x04, 0x37
        /*0002*/ 	.short	(.L_7 - .L_6)
.L_6:
        /*0004*/ 	.word	0x00000082


	//----- nvinfo : EIATTR_KPARAM_INFO
	.align		4
.L_7:
        /*0008*/ 	.byte	0x04, 0x17
        /*000a*/ 	.short	(.L_9 - .L_8)
.L_8:
        /*000c*/ 	.word	0x00000000
        /*0010*/ 	.short	0x0004
        /*0012*/ 	.short	0x001c
        /*0014*/ 	.byte	0x00, 0xf0, 0x11, 0x00


	//----- nvinfo : EIATTR_KPARAM_INFO
	.align		4
.L_9:
        /*0018*/ 	.byte	0x04, 0x17
        /*001a*/ 	.short	(.L_11 - .L_10)
.L_10:
        /*001c*/ 	.word	0x00000000
        /*0020*/ 	.short	0x0003
        /*0022*/ 	.short	0x0018
        /*0024*/ 	.byte	0x00, 0xf0, 0x11, 0x00


	//----- nvinfo : EIATTR_KPARAM_INFO
	.align		4
.L_11:
        /*0028*/ 	.byte	0x04, 0x17
        /*002a*/ 	.short	(.L_13 - .L_12)
.L_12:
        /*002c*/ 	.word	0x00000000
        /*0030*/ 	.short	0x0002
        /*0032*/ 	.short	0x0010
        /*0034*/ 	.byte	0x00, 0xf5, 0x21, 0x00


	//----- nvinfo : EIATTR_KPARAM_INFO
	.align		4
.L_13:
        /*0038*/ 	.byte	0x04, 0x17
        /*003a*/ 	.short	(.L_15 - .L_14)
.L_14:
        /*003c*/ 	.word	0x00000000
        /*0040*/ 	.short	0x0001
        /*0042*/ 	.short	0x0008
        /*0044*/ 	.byte	0x00, 0xf5, 0x21, 0x00


	//----- nvinfo : EIATTR_KPARAM_INFO
	.align		4
.L_15:
        /*0048*/ 	.byte	0x04, 0x17
        /*004a*/ 	.short	(.L_17 - .L_16)
.L_16:
        /*004c*/ 	.word	0x00000000
        /*0050*/ 	.short	0x0000
        /*0052*/ 	.short	0x0000
        /*0054*/ 	.byte	0x00, 0xf5, 0x21, 0x00


	//----- nvinfo : EIATTR_SPARSE_MMA_MASK
	.align		4
.L_17:
        /*0058*/ 	.byte	0x03, 0x50
        /*005a*/ 	.short	0x0000


	//----- nvinfo : EIATTR_MAXREG_COUNT
	.align		4
        /*005c*/ 	.byte	0x03, 0x1b
        /*005e*/ 	.short	0x00ff


	//----- nvinfo : EIATTR_NUM_BARRIERS
	.align		4
        /*0060*/ 	.byte	0x02, 0x4c
        /*0062*/ 	.byte	0x01
	.zero		1


	//----- nvinfo : EIATTR_MERCURY_ISA_VERSION
	.align		4
        /*0064*/ 	.byte	0x03, 0x5f
        /*0066*/ 	.short	0x0101


	//----- nvinfo : EIATTR_VRC_CTA_INIT_COUNT
	.align		4
        /*0068*/ 	.byte	0x02, 0x4a
	.zero		1
	.zero		1


	//----- nvinfo : EIATTR_EXIT_INSTR_OFFSETS
	.align		4
        /*006c*/ 	.byte	0x04, 0x1c
        /*006e*/ 	.short	(.L_19 - .L_18)


	//   ....[0]....
.L_18:
        /*0070*/ 	.word	0x00000850


	//----- nvinfo : EIATTR_CBANK_PARAM_SIZE
	.align		4
.L_19:
        /*0074*/ 	.byte	0x03, 0x19
        /*0076*/ 	.short	0x0020


	//----- nvinfo : EIATTR_PARAM_CBANK
	.align		4
        /*0078*/ 	.byte	0x04, 0x0a
        /*007a*/ 	.short	(.L_21 - .L_20)
	.align		4
.L_20:
        /*007c*/ 	.word	index@(.nv.constant0._Z13matvec_kernelPfS_S_ii)
        /*0080*/ 	.short	0x0380
        /*0082*/ 	.short	0x0020


	//----- nvinfo : EIATTR_SW_WAR
	.align		4
.L_21:
        /*0084*/ 	.byte	0x04, 0x36
        /*0086*/ 	.short	(.L_23 - .L_22)
.L_22:
        /*0088*/ 	.word	0x00000008
.L_23:


//--------------------- .nv.callgraph             --------------------------
	.section	.nv.callgraph,"",@"SHT_CUDA_CALLGRAPH"
	.align	4
	.sectionentsize	8
	.align		4
        /*0000*/ 	.word	0x00000000
	.align		4
        /*0004*/ 	.word	0xffffffff
	.align		4
        /*0008*/ 	.word	0x00000000
	.align		4
        /*000c*/ 	.word	0xfffffffe
	.align		4
        /*0010*/ 	.word	0x00000000
	.align		4
        /*0014*/ 	.word	0xfffffffd
	.align		4
        /*0018*/ 	.word	0x00000000
	.align		4
        /*001c*/ 	.word	0xfffffffc


//--------------------- .text._Z13matvec_kernelPfS_S_ii --------------------------
	.section	.text._Z13matvec_kernelPfS_S_ii,"ax",@progbits
	.align	128
        .global         _Z13matvec_kernelPfS_S_ii
        .type           _Z13matvec_kernelPfS_S_ii,@function
        .size           _Z13matvec_kernelPfS_S_ii,(.L_x_4 - _Z13matvec_kernelPfS_S_ii)
        .other          _Z13matvec_kernelPfS_S_ii,@"STO_CUDA_ENTRY STV_DEFAULT"
_Z13matvec_kernelPfS_S_ii:
.text._Z13matvec_kernelPfS_S_ii:
[----:B------:R-:W-:Y:S01]  /*0000*/  LDC R1, c[0x0][0x37c] ;  /* 0x0000df00ff017b82 */ /* 0x000fe20000000800 */
[----:B------:R-:W0:Y:S01]  /*0010*/  S2R R25, SR_CTAID.Y ;  /* 0x0000000000197919 */ /* 0x000e220000002600 */
[----:B------:R-:W1:Y:S01]  /*0020*/  LDCU UR8, c[0x0][0x39c] ;  /* 0x00007380ff0877ac */ /* 0x000e620008000800 */
[----:B------:R-:W-:Y:S01]  /*0030*/  HFMA2 R27, -RZ, RZ, 0, 0 ;  /* 0x00000000ff1b7431 */ /* 0x000fe200000001ff */
[----:B------:R-:W0:Y:S01]  /*0040*/  S2R R2, SR_TID.Y ;  /* 0x0000000000027919 */ /* 0x000e220000002200 */
[----:B------:R-:W2:Y:S01]  /*0050*/  LDCU.64 UR10, c[0x0][0x358] ;  /* 0x00006b00ff0a77ac */ /* 0x000ea20008000a00 */
[----:B------:R-:W3:Y:S01]  /*0060*/  S2R R3, SR_CTAID.X ;  /* 0x0000000000037919 */ /* 0x000ee20000002500 */
[----:B------:R-:W3:Y:S01]  /*0070*/  S2R R0, SR_TID.X ;  /* 0x0000000000007919 */ /* 0x000ee20000002100 */
[----:B-1----:R-:W-:Y:S01]  /*0080*/  UISETP.GE.AND UP0, UPT, UR8, 0x8, UPT ;  /* 0x000000080800788c */ /* 0x002fe2000bf06270 */
[----:B0-----:R-:W-:Y:S02]  /*0090*/  LEA R25, R25, R2, 0x3 ;  /* 0x0000000219197211 */ /* 0x001fe400078e18ff */
[----:B---3--:R-:W-:-:S06]  /*00a0*/  LEA R24, R3, R0, 0x3 ;  /* 0x0000000003187211 */ /* 0x008fcc00078e18ff */
[----:B--2---:R-:W-:Y:S05]  /*00b0*/  BRA.U !UP0, `(.L_x_0) ;  /* 0x0000000508d07547 */ /* 0x004fea000b800000 */
[----:B------:R-:W0:Y:S01]  /*00c0*/  S2UR UR6, SR_CgaCtaId ;  /* 0x00000000000679c3 */ /* 0x000e220000008800 */
[----:B------:R-:W1:Y:S01]  /*00d0*/  LDCU UR12, c[0x0][0x398] ;  /* 0x00007300ff0c77ac */ /* 0x000e620008000800 */
[----:B------:R-:W-:Y:S01]  /*00e0*/  ISETP.GE.AND P0, PT, R24, UR8, PT ;  /* 0x0000000818007c0c */ /* 0x000fe2000bf06270 */
[----:B------:R-:W-:Y:S01]  /*00f0*/  IMAD R22, R25, UR8, R0 ;  /* 0x0000000819167c24 */ /* 0x000fe2000f8e0200 */
[----:B------:R-:W-:Y:S01]  /*0100*/  MOV R27, RZ ;  /* 0x000000ff001b7202 */ /* 0x000fe20000000f00 */
[----:B------:R-:W-:Y:S01]  /*0110*/  ULOP3.LUT UR9, UR8, 0x7ffffff8, URZ, 0xc0, !UPT ;  /* 0x7ffffff808097892 */ /* 0x000fe2000f8ec0ff */
[----:B------:R-:W-:Y:S01]  /*0120*/  UMOV UR4, 0x400 ;  /* 0x0000040000047882 */ /* 0x000fe20000000000 */
[----:B------:R-:W-:Y:S02]  /*0130*/  USHF.R.S32.HI UR7, URZ, 0x1f, UR8 ;  /* 0x0000001fff077899 */ /* 0x000fe40008011408 */
[----:B------:R-:W-:Y:S02]  /*0140*/  UISETP.NE.AND UP0, UPT, UR9, 0x8, UPT ;  /* 0x000000080900788c */ /* 0x000fe4000bf05270 */
[----:B------:R-:W-:-:S04]  /*0150*/  ULEA.HI UR7, UR7, UR8, URZ, 0x3 ;  /* 0x0000000807077291 */ /* 0x000fc8000f8f18ff */
[----:B------:R-:W-:Y:S01]  /*0160*/  USHF.R.S32.HI UR7, URZ, 0x3, UR7 ;  /* 0x00000003ff077899 */ /* 0x000fe20008011407 */
[----:B-1----:R-:W-:Y:S01]  /*0170*/  ISETP.LT.AND P0, PT, R25, UR12, !P0 ;  /* 0x0000000c19007c0c */ /* 0x002fe2000c701270 */
[----:B0-----:R-:W-:Y:S02]  /*0180*/  ULEA UR5, UR6, UR4, 0x18 ;  /* 0x0000000406057291 */ /* 0x001fe4000f8ec0ff */
[----:B------:R-:W-:-:S04]  /*0190*/  UIADD3 UR4, UPT, UPT, UR4, 0x100, URZ ;  /* 0x0000010004047890 */ /* 0x000fc8000fffe0ff */
[----:B------:R-:W-:Y:S01]  /*01a0*/  ULEA UR4, UR6, UR4, 0x18 ;  /* 0x0000000406047291 */ /* 0x000fe2000f8ec0ff */
[----:B------:R-:W-:-:S04]  /*01b0*/  LEA R23, R2, UR5, 0x5 ;  /* 0x0000000502177c11 */ /* 0x000fc8000f8e28ff */
[C---:B------:R-:W-:Y:S02]  /*01c0*/  LEA R21, R0.reuse, R23, 0x2 ;  /* 0x0000001700157211 */ /* 0x040fe400078e10ff */
[----:B------:R-:W-:Y:S01]  /*01d0*/  LEA R20, R0, UR4, 0x2 ;  /* 0x0000000400147c11 */ /* 0x000fe2000f8e10ff */
[----:B------:R-:W-:Y:S01]  /*01e0*/  UMOV UR4, URZ ;  /* 0x000000ff00047c82 */ /* 0x000fe20008000000 */
[----:B------:R-:W-:Y:S05]  /*01f0*/  BRA.U !UP0, `(.L_x_1) ;  /* 0x0000000508087547 */ /* 0x000fea000b800000 */
[----:B------:R-:W-:Y:S01]  /*0200*/  ULOP3.LUT UR4, UR7, 0xffffffe, URZ, 0xc0, !UPT ;  /* 0x0ffffffe07047892 */ /* 0x000fe2000f8ec0ff */
[----:B------:R-:W-:Y:S01]  /*0210*/  MOV R27, RZ ;  /* 0x000000ff001b7202 */ /* 0x000fe20000000f00 */
[----:B------:R-:W0:Y:S01]  /*0220*/  LDCU UR8, c[0x0][0x39c] ;  /* 0x00007380ff0877ac */ /* 0x000e220008000800 */
[----:B------:R-:W-:Y:S02]  /*0230*/  MOV R3, R22 ;  /* 0x0000001600037202 */ /* 0x000fe40000000f00 */
[----:B------:R-:W-:Y:S01]  /*0240*/  MOV R2, R0 ;  /* 0x0000000000027202 */ /* 0x000fe20000000f00 */
[----:B------:R-:W-:-:S12]  /*0250*/  UIADD3 UR4, UPT, UPT, -UR4, URZ, URZ ;  /* 0x000000ff04047290 */ /* 0x000fd8000fffe1ff */
.L_x_2:
[----:B0-----:R-:W-:Y:S01]  /*0260*/  ISETP.GE.AND P1, PT, R24, UR8, PT ;  /* 0x0000000818007c0c */ /* 0x001fe2000bf26270 */
[----:B------:R-:W0:Y:S01]  /*0270*/  @P0 LDC.64 R6, c[0x0][0x380] ;  /* 0x0000e000ff060b82 */ /* 0x000e220000000a00 */
[----:B------:R-:W-:-:S11]  /*0280*/  CS2R R10, SRZ ;  /* 0x00000000000a7805 */ /* 0x000fd6000001ff00 */
[----:B------:R-:W1:Y:S01]  /*0290*/  @!P1 LDC.64 R4, c[0x0][0x388] ;  /* 0x0000e200ff049b82 */ /* 0x000e620000000a00 */
[----:B0-----:R-:W-:-:S05]  /*02a0*/  @P0 IMAD.WIDE.U32 R6, R3, 0x4, R6 ;  /* 0x0000000403060825 */ /* 0x001fca00078e0006 */
[----:B------:R0:W2:Y:S01]  /*02b0*/  @P0 LDG.E R10, desc[UR10][R6.64] ;  /* 0x0000000a060a0981 */ /* 0x0000a2000c1e1900 */
[----:B-1----:R-:W-:Y:S01]  /*02c0*/  @!P1 IMAD.WIDE.U32 R8, R2, 0x4, R4 ;  /* 0x0000000402089825 */ /* 0x002fe200078e0004 */
[----:B------:R-:W1:Y:S04]  /*02d0*/  S2UR UR6, SR_CgaCtaId ;  /* 0x00000000000679c3 */ /* 0x000e680000008800 */
[----:B------:R-:W3:Y:S01]  /*02e0*/  @!P1 LDG.E R11, desc[UR10][R8.64] ;  /* 0x0000000a080b9981 */ /* 0x000ee2000c1e1900 */
[----:B------:R-:W-:-:S03]  /*02f0*/  UMOV UR5, 0x400 ;  /* 0x0000040000057882 */ /* 0x000fc60000000000 */
[----:B------:R-:W4:Y:S01]  /*0300*/  @P0 LDC.64 R4, c[0x0][0x380] ;  /* 0x0000e000ff040b82 */ /* 0x000f220000000a00 */
[----:B-1----:R-:W-:Y:S01]  /*0310*/  ULEA UR5, UR6, UR5, 0x18 ;  /* 0x0000000506057291 */ /* 0x002fe2000f8ec0ff */
[----:B0-----:R-:W-:Y:S01]  /*0320*/  @P0 IADD3 R7, PT, PT, R3, 0x8, RZ ;  /* 0x0000000803070810 */ /* 0x001fe20007ffe0ff */
[----:B------:R-:W-:Y:S01]  /*0330*/  HFMA2 R28, -RZ, RZ, 0, 0 ;  /* 0x00000000ff1c7431 */ /* 0x000fe200000001ff */
[----:B------:R-:W-:Y:S01]  /*0340*/  @!P1 IADD3 R29, PT, PT, R2, 0x8, RZ ;  /* 0x00000008021d9810 */ /* 0x000fe20007ffe0ff */
[----:B--2---:R-:W-:Y:S04]  /*0350*/  STS [R21], R10 ;  /* 0x0000000a15007388 */ /* 0x004fe80000000800 */
[----:B---3--:R-:W-:Y:S01]  /*0360*/  STS [R20], R11 ;  /* 0x0000000b14007388 */ /* 0x008fe20000000800 */
[----:B------:R-:W-:Y:S06]  /*0370*/  BAR.SYNC.DEFER_BLOCKING 0x0 ;  /* 0x0000000000007b1d */ /* 0x000fec0000010000 */
[----:B------:R-:W-:Y:S04]  /*0380*/  LDS.128 R12, [R23] ;  /* 0x00000000170c7984 */ /* 0x000fe80000000c00 */
[----:B------:R-:W0:Y:S04]  /*0390*/  LDS.128 R16, [UR5+0x100] ;  /* 0x00010005ff107984 */ /* 0x000e280008000c00 */
[----:B------:R-:W-:Y:S01]  /*03a0*/  LDS.128 R8, [UR5+0x110] ;  /* 0x00011005ff087984 */ /* 0x000fe20008000c00 */
[----:B0-----:R-:W-:Y:S01]  /*03b0*/  FFMA R12, R12, R16, R27 ;  /* 0x000000100c0c7223 */ /* 0x001fe2000000001b */
[----:B----4-:R-:W-:-:S02]  /*03c0*/  @P0 IMAD.WIDE.U32 R26, R7, 0x4, R4 ;  /* 0x00000004071a0825 */ /* 0x010fc400078e0004 */
[----:B------:R-:W0:Y:S02]  /*03d0*/  LDS.128 R4, [R23+0x10] ;  /* 0x0000100017047984 */ /* 0x000e240000000c00 */
[----:B------:R-:W-:Y:S02]  /*03e0*/  FFMA R17, R13, R17, R12 ;  /* 0x000000110d117223 */ /* 0x000fe4000000000c */
[----:B------:R-:W1:Y:S08]  /*03f0*/  @!P1 LDC.64 R12, c[0x0][0x388] ;  /* 0x0000e200ff0c9b82 */ /* 0x000e700000000a00 */
[----:B------:R-:W-:Y:S06]  /*0400*/  BAR.SYNC.DEFER_BLOCKING 0x0 ;  /* 0x0000000000007b1d */ /* 0x000fec0000010000 */
[----:B------:R1:W2:Y:S02]  /*0410*/  @P0 LDG.E R28, desc[UR10][R26.64] ;  /* 0x0000000a1a1c0981 */ /* 0x0002a4000c1e1900 */
[----:B-1----:R-:W-:Y:S01]  /*0420*/  @!P1 IMAD.WIDE.U32 R26, R29, 0x4, R12 ;  /* 0x000000041d1a9825 */ /* 0x002fe200078e000c */
[----:B------:R-:W-:-:S06]  /*0430*/  MOV R29, RZ ;  /* 0x000000ff001d7202 */ /* 0x000fcc0000000f00 */
[----:B------:R1:W3:Y:S01]  /*0440*/  @!P1 LDG.E R29, desc[UR10][R26.64] ;  /* 0x0000000a1a1d9981 */ /* 0x0002e2000c1e1900 */
[----:B------:R-:W-:-:S04]  /*0450*/  FFMA R14, R14, R18, R17 ;  /* 0x000000120e0e7223 */ /* 0x000fc80000000011 */
[----:B------:R-:W-:-:S04]  /*0460*/  FFMA R15, R15, R19, R14 ;  /* 0x000000130f0f7223 */ /* 0x000fc8000000000e */
[----:B0-----:R-:W-:-:S04]  /*0470*/  FFMA R4, R4, R8, R15 ;  /* 0x0000000804047223 */ /* 0x001fc8000000000f */
[----:B------:R-:W-:-:S04]  /*0480*/  FFMA R5, R5, R9, R4 ;  /* 0x0000000905057223 */ /* 0x000fc80000000004 */
[----:B------:R-:W-:-:S04]  /*0490*/  FFMA R6, R6, R10, R5 ;  /* 0x0000000a06067223 */ /* 0x000fc80000000005 */
[----:B-1----:R-:W-:Y:S01]  /*04a0*/  FFMA R27, R7, R11, R6 ;  /* 0x0000000b071b7223 */ /* 0x002fe20000000006 */
[----:B------:R-:W-:-:S04]  /*04b0*/  UIADD3 UR4, UPT, UPT, UR4, 0x2, URZ ;  /* 0x0000000204047890 */ /* 0x000fc8000fffe0ff */
[----:B------:R-:W-:Y:S01]  /*04c0*/  UISETP.NE.AND UP0, UPT, UR4, URZ, UPT ;  /* 0x000000ff0400728c */ /* 0x000fe2000bf05270 */
[----:B------:R-:W-:Y:S02]  /*04d0*/  IADD3 R3, PT, PT, R3, 0x10, RZ ;  /* 0x0000001003037810 */ /* 0x000fe40007ffe0ff */
[----:B------:R-:W-:Y:S01]  /*04e0*/  IADD3 R2, PT, PT, R2, 0x10, RZ ;  /* 0x0000001002027810 */ /* 0x000fe20007ffe0ff */
[----:B--2---:R-:W-:Y:S04]  /*04f0*/  STS [R21], R28 ;  /* 0x0000001c15007388 */ /* 0x004fe80000000800 */
[----:B---3--:R-:W-:Y:S01]  /*0500*/  STS [R20], R29 ;  /* 0x0000001d14007388 */ /* 0x008fe20000000800 */
[----:B------:R-:W-:Y:S06]  /*0510*/  BAR.SYNC.DEFER_BLOCKING 0x0 ;  /* 0x0000000000007b1d */ /* 0x000fec0000010000 */
[----:B------:R-:W-:Y:S04]  /*0520*/  LDS.128 R12, [R23] ;  /* 0x00000000170c7984 */ /* 0x000fe80000000c00 */
[----:B------:R-:W0:Y:S04]  /*0530*/  LDS.128 R16, [UR5+0x100] ;  /* 0x00010005ff107984 */ /* 0x000e280008000c00 */
[----:B------:R-:W-:Y:S04]  /*0540*/  LDS.128 R4, [R23+0x10] ;  /* 0x0000100017047984 */ /* 0x000fe80000000c00 */
[----:B------:R-:W1:Y:S01]  /*0550*/  LDS.128 R8, [UR5+0x110] ;  /* 0x00011005ff087984 */ /* 0x000e620008000c00 */
[----:B0-----:R-:W-:-:S04]  /*0560*/  FFMA R12, R12, R16, R27 ;  /* 0x000000100c0c7223 */ /* 0x001fc8000000001b */
[----:B------:R-:W-:-:S04]  /*0570*/  FFMA R13, R13, R17, R12 ;  /* 0x000000110d0d7223 */ /* 0x000fc8000000000c */
[----:B------:R-:W-:-:S04]  /*0580*/  FFMA R14, R14, R18, R13 ;  /* 0x000000120e0e7223 */ /* 0x000fc8000000000d */
[----:B------:R-:W-:-:S04]  /*0590*/  FFMA R15, R15, R19, R14 ;  /* 0x000000130f0f7223 */ /* 0x000fc8000000000e */
[----:B-1----:R-:W-:-:S04]  /*05a0*/  FFMA R4, R4, R8, R15 ;  /* 0x0000000804047223 */ /* 0x002fc8000000000f */
[----:B------:R-:W-:-:S04]  /*05b0*/  FFMA R5, R5, R9, R4 ;  /* 0x0000000905057223 */ /* 0x000fc80000000004 */
[----:B------:R-:W-:-:S04]  /*05c0*/  FFMA R6, R6, R10, R5 ;  /* 0x0000000a06067223 */ /* 0x000fc80000000005 */
[----:B------:R-:W-:Y:S01]  /*05d0*/  FFMA R27, R7, R11, R6 ;  /* 0x0000000b071b7223 */ /* 0x000fe20000000006 */
[----:B------:R-:W-:Y:S06]  /*05e0*/  BAR.SYNC.DEFER_BLOCKING 0x0 ;  /* 0x0000000000007b1d */ /* 0x000fec0000010000 */
[----:B------:R-:W-:Y:S05]  /*05f0*/  BRA.U UP0, `(.L_x_2) ;  /* 0xfffffffd00187547 */ /* 0x000fea000b83ffff */
[----:B------:R-:W-:-:S04]  /*0600*/  USHF.L.U32 UR4, UR7, 0x3, URZ ;  /* 0x0000000307047899 */ /* 0x000fc800080006ff */
[----:B------:R-:W-:-:S12]  /*0610*/  ULOP3.LUT UR4, UR4, 0x7ffffff0, URZ, 0xc0, !UPT ;  /* 0x7ffffff004047892 */ /* 0x000fd8000f8ec0ff */
.L_x_1:
[----:B------:R-:W-:-:S04]  /*0620*/  ULOP3.LUT UR6, UR7, 0x1, URZ, 0xc0, !UPT ;  /* 0x0000000107067892 */ /* 0x000fc8000f8ec0ff */
[----:B------:R-:W-:-:S09]  /*0630*/  UISETP.NE.U32.AND UP0, UPT, UR6, 0x1, UPT ;  /* 0x000000010600788c */ /* 0x000fd2000bf05070 */
[----:B------:R-:W-:Y:S05]  /*0640*/  BRA.U UP0, `(.L_x_0) ;  /* 0x00000001006c7547 */ /* 0x000fea000b800000 */
[----:B------:R-:W-:Y:S01]  /*0650*/  ISETP.GE.AND P1, PT, R24, UR8, PT ;  /* 0x0000000818007c0c */ /* 0x000fe2000bf26270 */
[----:B------:R-:W0:Y:S01]  /*0660*/  @P0 LDC.64 R2, c[0x0][0x380] ;  /* 0x0000e000ff020b82 */ /* 0x000e220000000a00 */
[----:B------:R-:W-:Y:S02]  /*0670*/  @P0 IADD3 R5, PT, PT, R22, UR4, RZ ;  /* 0x0000000416050c10 */ /* 0x000fe4000fffe0ff */
[----:B------:R-:W-:-:S09]  /*0680*/  MOV R22, RZ ;  /* 0x000000ff00167202 */ /* 0x000fd20000000f00 */
[----:B------:R-:W1:Y:S01]  /*0690*/  @!P1 LDC.64 R28, c[0x0][0x388] ;  /* 0x0000e200ff1c9b82 */ /* 0x000e620000000a00 */
[----:B------:R-:W-:Y:S01]  /*06a0*/  @!P1 IADD3 R7, PT, PT, R0, UR4, RZ ;  /* 0x0000000400079c10 */ /* 0x000fe2000fffe0ff */
[----:B------:R-:W-:Y:S02]  /*06b0*/  HFMA2 R0, -RZ, RZ, 0, 0 ;  /* 0x00000000ff007431 */ /* 0x000fe400000001ff */
[----:B0-----:R-:W-:-:S05]  /*06c0*/  @P0 IMAD.WIDE.U32 R2, R5, 0x4, R2 ;  /* 0x0000000405020825 */ /* 0x001fca00078e0002 */
[----:B------:R-:W2:Y:S01]  /*06d0*/  @P0 LDG.E R0, desc[UR10][R2.64] ;  /* 0x0000000a02000981 */ /* 0x000ea2000c1e1900 */
[----:B-1----:R-:W-:-:S05]  /*06e0*/  @!P1 IMAD.WIDE.U32 R28, R7, 0x4, R28 ;  /* 0x00000004071c9825 */ /* 0x002fca00078e001c */
[----:B------:R-:W3:Y:S04]  /*06f0*/  @!P1 LDG.E R22, desc[UR10][R28.64] ;  /* 0x0000000a1c169981 */ /* 0x000ee8000c1e1900 */
        /* <DEDUP_REMOVED lines=16> */
.L_x_0:
[----:B------:R-:W0:Y:S01]  /*0800*/  LDC.64 R2, c[0x0][0x390] ;  /* 0x0000e400ff027b82 */ /* 0x000e220000000a00 */
[----:B------:R-:W1:Y:S02]  /*0810*/  LDCU UR4, c[0x0][0x398] ;  /* 0x00007300ff0477ac */ /* 0x000e640008000800 */
[----:B-1----:R-:W-:-:S04]  /*0820*/  IMAD R25, R24, UR4, R25 ;  /* 0x0000000418197c24 */ /* 0x002fc8000f8e0219 */
[----:B0-----:R-:W-:-:S05]  /*0830*/  IMAD.WIDE R2, R25, 0x4, R2 ;  /* 0x0000000419027825 */ /* 0x001fca00078e0202 */
[----:B------:R-:W-:Y:S01]  /*0840*/  STG.E desc[UR10][R2.64], R27 ;  /* 0x0000001b02007986 */ /* 0x000fe2000c10190a */
[----:B------:R-:W-:Y:S05]  /*0850*/  EXIT ;  /* 0x000000000000794d */ /* 0x000fea0003800000 */
.L_x_3:
[----:B------:R-:W-:-:S00]  /*0860*/  BRA `(.L_x_3) ;  /* 0xfffffffc00fc7947 */ /* 0x000fc0000383ffff */
[----:B------:R-:W-:-:S00]  /*0870*/  NOP ;  /* 0x0000000000007918 */ /* 0x000fc00000000000 */
        /* <DEDUP_REMOVED lines=8> */
.L_x_4:


//--------------------- .nv.shared._Z13matvec_kernelPfS_S_ii --------------------------
	.section	.nv.shared._Z13matvec_kernelPfS_S_ii,"aw",@nobits
	.sectionflags	@""
	.align	4
.nv.shared._Z13matvec_kernelPfS_S_ii:
	.zero		1312


//--------------------- .nv.shared.reserved.0     --------------------------
	.section	.nv.shared.reserved.0,"aw",@nobits
	.weak		__nv_reservedSMEM_offset_0_alias
	.size		__nv_reservedSMEM_offset_0_alias, 0, 64
	.other		__nv_reservedSMEM_offset_0_alias,@"STO_CUDA_RESERVED_SHARED STV_DEFAULT"
__nv_reservedSMEM_offset_0_alias:
	.zero		0
	.zero		64


//--------------------- .nv.constant0._Z13matvec_kernelPfS_S_ii --------------------------
	.section	.nv.constant0._Z13matvec_kernelPfS_S_ii,"a",@progbits
	.sectionflags	@""
	.align	4
.nv.constant0._Z13matvec_kernelPfS_S_ii:
	.zero		928


//--------------------- SYMBOLS --------------------------

	.type		.nv.reservedSmem.offset0,@object
	.size		.nv.reservedSmem.offset0,0x4
	.type		.nv.reservedSmem.cap,@object
	.size		.nv.reservedSmem.cap,0x4
